//
// Generated by NVIDIA NVVM Compiler
//
// Compiler Build ID: CL-36424714
// Cuda compilation tools, release 13.0, V13.0.88
// Based on NVVM 20.0.0
//

.version 9.0
.target sm_100
.address_size 64

	// .globl	_Z11blockTile1DiiiPfS_S_ii
// _ZZ11blockTile1DiiiPfS_S_iiE2As has been demoted
// _ZZ11blockTile1DiiiPfS_S_iiE2Bs has been demoted

.visible .entry _Z11blockTile1DiiiPfS_S_ii(
	.param .u32 _Z11blockTile1DiiiPfS_S_ii_param_0,
	.param .u32 _Z11blockTile1DiiiPfS_S_ii_param_1,
	.param .u32 _Z11blockTile1DiiiPfS_S_ii_param_2,
	.param .u64 .ptr .align 1 _Z11blockTile1DiiiPfS_S_ii_param_3,
	.param .u64 .ptr .align 1 _Z11blockTile1DiiiPfS_S_ii_param_4,
	.param .u64 .ptr .align 1 _Z11blockTile1DiiiPfS_S_ii_param_5,
	.param .u32 _Z11blockTile1DiiiPfS_S_ii_param_6,
	.param .u32 _Z11blockTile1DiiiPfS_S_ii_param_7
)
{
	.reg .pred 	%p<2>;
	.reg .b32 	%r<25>;
	.reg .b32 	%f<182>;
	.reg .b64 	%rd<31>;
	// demoted variable
	.shared .align 4 .b8 _ZZ11blockTile1DiiiPfS_S_iiE2As[2048];
	// demoted variable
	.shared .align 4 .b8 _ZZ11blockTile1DiiiPfS_S_iiE2Bs[2048];
	ld.param.u64 	%rd8, [_Z11blockTile1DiiiPfS_S_ii_param_3];
	ld.param.u64 	%rd9, [_Z11blockTile1DiiiPfS_S_ii_param_4];
	ld.param.u64 	%rd7, [_Z11blockTile1DiiiPfS_S_ii_param_5];
	ld.param.u32 	%r9, [_Z11blockTile1DiiiPfS_S_ii_param_6];
	ld.param.u32 	%r10, [_Z11blockTile1DiiiPfS_S_ii_param_7];
	cvta.to.global.u64 	%rd10, %rd9;
	cvta.to.global.u64 	%rd11, %rd8;
	mov.u32 	%r1, %tid.x;
	and.b32  	%r12, %r1, 7;
	and.b32  	%r2, %r1, 63;
	mov.u32 	%r13, %ctaid.y;
	mul.lo.s32 	%r14, %r13, 261888;
	mov.u32 	%r15, %ctaid.x;
	shl.b32 	%r16, %r15, 6;
	add.s32 	%r3, %r14, %r16;
	mov.u32 	%r17, _ZZ11blockTile1DiiiPfS_S_iiE2As;
	shl.b32 	%r18, %r1, 2;
	add.s32 	%r4, %r17, %r18;
	mov.u32 	%r19, _ZZ11blockTile1DiiiPfS_S_iiE2Bs;
	add.s32 	%r5, %r19, %r18;
	and.b32  	%r20, %r18, 252;
	add.s32 	%r6, %r19, %r20;
	cvt.u64.u32 	%rd12, %r1;
	shr.u64 	%rd13, %rd12, 3;
	mul.wide.u32 	%rd14, %r14, 4;
	mad.lo.s64 	%rd15, %rd13, 16368, %rd14;
	mul.wide.u32 	%rd16, %r12, 4;
	add.s64 	%rd17, %rd15, %rd16;
	add.s64 	%rd30, %rd11, %rd17;
	shr.u64 	%rd18, %rd12, 6;
	mul.wide.u32 	%rd19, %r16, 4;
	mad.lo.s64 	%rd20, %rd18, 16368, %rd19;
	mul.wide.u32 	%rd21, %r2, 4;
	add.s64 	%rd22, %rd20, %rd21;
	add.s64 	%rd29, %rd10, %rd22;
	mov.b32 	%r24, 0;
	mov.f32 	%f174, 0f00000000;
	mov.f32 	%f175, %f174;
	mov.f32 	%f176, %f174;
	mov.f32 	%f177, %f174;
	mov.f32 	%f178, %f174;
	mov.f32 	%f179, %f174;
	mov.f32 	%f180, %f174;
	mov.f32 	%f181, %f174;
$L__BB0_1:
	ld.global.f32 	%f18, [%rd30];
	st.shared.f32 	[%r4], %f18;
	ld.global.f32 	%f19, [%rd29];
	st.shared.f32 	[%r5], %f19;
	bar.sync 	0;
	ld.shared.f32 	%f20, [%r6];
	ld.shared.f32 	%f21, [_ZZ11blockTile1DiiiPfS_S_iiE2As];
	fma.rn.f32 	%f22, %f20, %f21, %f181;
	ld.shared.f32 	%f23, [_ZZ11blockTile1DiiiPfS_S_iiE2As+32];
	fma.rn.f32 	%f24, %f20, %f23, %f180;
	ld.shared.f32 	%f25, [_ZZ11blockTile1DiiiPfS_S_iiE2As+64];
	fma.rn.f32 	%f26, %f20, %f25, %f179;
	ld.shared.f32 	%f27, [_ZZ11blockTile1DiiiPfS_S_iiE2As+96];
	fma.rn.f32 	%f28, %f20, %f27, %f178;
	ld.shared.f32 	%f29, [_ZZ11blockTile1DiiiPfS_S_iiE2As+128];
	fma.rn.f32 	%f30, %f20, %f29, %f177;
	ld.shared.f32 	%f31, [_ZZ11blockTile1DiiiPfS_S_iiE2As+160];
	fma.rn.f32 	%f32, %f20, %f31, %f176;
	ld.shared.f32 	%f33, [_ZZ11blockTile1DiiiPfS_S_iiE2As+192];
	fma.rn.f32 	%f34, %f20, %f33, %f175;
	ld.shared.f32 	%f35, [_ZZ11blockTile1DiiiPfS_S_iiE2As+224];
	fma.rn.f32 	%f36, %f20, %f35, %f174;
	ld.shared.f32 	%f37, [%r6+256];
	ld.shared.f32 	%f38, [_ZZ11blockTile1DiiiPfS_S_iiE2As+4];
	fma.rn.f32 	%f39, %f37, %f38, %f22;
	ld.shared.f32 	%f40, [_ZZ11blockTile1DiiiPfS_S_iiE2As+36];
	fma.rn.f32 	%f41, %f37, %f40, %f24;
	ld.shared.f32 	%f42, [_ZZ11blockTile1DiiiPfS_S_iiE2As+68];
	fma.rn.f32 	%f43, %f37, %f42, %f26;
	ld.shared.f32 	%f44, [_ZZ11blockTile1DiiiPfS_S_iiE2As+100];
	fma.rn.f32 	%f45, %f37, %f44, %f28;
	ld.shared.f32 	%f46, [_ZZ11blockTile1DiiiPfS_S_iiE2As+132];
	fma.rn.f32 	%f47, %f37, %f46, %f30;
	ld.shared.f32 	%f48, [_ZZ11blockTile1DiiiPfS_S_iiE2As+164];
	fma.rn.f32 	%f49, %f37, %f48, %f32;
	ld.shared.f32 	%f50, [_ZZ11blockTile1DiiiPfS_S_iiE2As+196];
	fma.rn.f32 	%f51, %f37, %f50, %f34;
	ld.shared.f32 	%f52, [_ZZ11blockTile1DiiiPfS_S_iiE2As+228];
	fma.rn.f32 	%f53, %f37, %f52, %f36;
	ld.shared.f32 	%f54, [%r6+512];
	ld.shared.f32 	%f55, [_ZZ11blockTile1DiiiPfS_S_iiE2As+8];
	fma.rn.f32 	%f56, %f54, %f55, %f39;
	ld.shared.f32 	%f57, [_ZZ11blockTile1DiiiPfS_S_iiE2As+40];
	fma.rn.f32 	%f58, %f54, %f57, %f41;
	ld.shared.f32 	%f59, [_ZZ11blockTile1DiiiPfS_S_iiE2As+72];
	fma.rn.f32 	%f60, %f54, %f59, %f43;
	ld.shared.f32 	%f61, [_ZZ11blockTile1DiiiPfS_S_iiE2As+104];
	fma.rn.f32 	%f62, %f54, %f61, %f45;
	ld.shared.f32 	%f63, [_ZZ11blockTile1DiiiPfS_S_iiE2As+136];
	fma.rn.f32 	%f64, %f54, %f63, %f47;
	ld.shared.f32 	%f65, [_ZZ11blockTile1DiiiPfS_S_iiE2As+168];
	fma.rn.f32 	%f66, %f54, %f65, %f49;
	ld.shared.f32 	%f67, [_ZZ11blockTile1DiiiPfS_S_iiE2As+200];
	fma.rn.f32 	%f68, %f54, %f67, %f51;
	ld.shared.f32 	%f69, [_ZZ11blockTile1DiiiPfS_S_iiE2As+232];
	fma.rn.f32 	%f70, %f54, %f69, %f53;
	ld.shared.f32 	%f71, [%r6+768];
	ld.shared.f32 	%f72, [_ZZ11blockTile1DiiiPfS_S_iiE2As+12];
	fma.rn.f32 	%f73, %f71, %f72, %f56;
	ld.shared.f32 	%f74, [_ZZ11blockTile1DiiiPfS_S_iiE2As+44];
	fma.rn.f32 	%f75, %f71, %f74, %f58;
	ld.shared.f32 	%f76, [_ZZ11blockTile1DiiiPfS_S_iiE2As+76];
	fma.rn.f32 	%f77, %f71, %f76, %f60;
	ld.shared.f32 	%f78, [_ZZ11blockTile1DiiiPfS_S_iiE2As+108];
	fma.rn.f32 	%f79, %f71, %f78, %f62;
	ld.shared.f32 	%f80, [_ZZ11blockTile1DiiiPfS_S_iiE2As+140];
	fma.rn.f32 	%f81, %f71, %f80, %f64;
	ld.shared.f32 	%f82, [_ZZ11blockTile1DiiiPfS_S_iiE2As+172];
	fma.rn.f32 	%f83, %f71, %f82, %f66;
	ld.shared.f32 	%f84, [_ZZ11blockTile1DiiiPfS_S_iiE2As+204];
	fma.rn.f32 	%f85, %f71, %f84, %f68;
	ld.shared.f32 	%f86, [_ZZ11blockTile1DiiiPfS_S_iiE2As+236];
	fma.rn.f32 	%f87, %f71, %f86, %f70;
	ld.shared.f32 	%f88, [%r6+1024];
	ld.shared.f32 	%f89, [_ZZ11blockTile1DiiiPfS_S_iiE2As+16];
	fma.rn.f32 	%f90, %f88, %f89, %f73;
	ld.shared.f32 	%f91, [_ZZ11blockTile1DiiiPfS_S_iiE2As+48];
	fma.rn.f32 	%f92, %f88, %f91, %f75;
	ld.shared.f32 	%f93, [_ZZ11blockTile1DiiiPfS_S_iiE2As+80];
	fma.rn.f32 	%f94, %f88, %f93, %f77;
	ld.shared.f32 	%f95, [_ZZ11blockTile1DiiiPfS_S_iiE2As+112];
	fma.rn.f32 	%f96, %f88, %f95, %f79;
	ld.shared.f32 	%f97, [_ZZ11blockTile1DiiiPfS_S_iiE2As+144];
	fma.rn.f32 	%f98, %f88, %f97, %f81;
	ld.shared.f32 	%f99, [_ZZ11blockTile1DiiiPfS_S_iiE2As+176];
	fma.rn.f32 	%f100, %f88, %f99, %f83;
	ld.shared.f32 	%f101, [_ZZ11blockTile1DiiiPfS_S_iiE2As+208];
	fma.rn.f32 	%f102, %f88, %f101, %f85;
	ld.shared.f32 	%f103, [_ZZ11blockTile1DiiiPfS_S_iiE2As+240];
	fma.rn.f32 	%f104, %f88, %f103, %f87;
	ld.shared.f32 	%f105, [%r6+1280];
	ld.shared.f32 	%f106, [_ZZ11blockTile1DiiiPfS_S_iiE2As+20];
	fma.rn.f32 	%f107, %f105, %f106, %f90;
	ld.shared.f32 	%f108, [_ZZ11blockTile1DiiiPfS_S_iiE2As+52];
	fma.rn.f32 	%f109, %f105, %f108, %f92;
	ld.shared.f32 	%f110, [_ZZ11blockTile1DiiiPfS_S_iiE2As+84];
	fma.rn.f32 	%f111, %f105, %f110, %f94;
	ld.shared.f32 	%f112, [_ZZ11blockTile1DiiiPfS_S_iiE2As+116];
	fma.rn.f32 	%f113, %f105, %f112, %f96;
	ld.shared.f32 	%f114, [_ZZ11blockTile1DiiiPfS_S_iiE2As+148];
	fma.rn.f32 	%f115, %f105, %f114, %f98;
	ld.shared.f32 	%f116, [_ZZ11blockTile1DiiiPfS_S_iiE2As+180];
	fma.rn.f32 	%f117, %f105, %f116, %f100;
	ld.shared.f32 	%f118, [_ZZ11blockTile1DiiiPfS_S_iiE2As+212];
	fma.rn.f32 	%f119, %f105, %f118, %f102;
	ld.shared.f32 	%f120, [_ZZ11blockTile1DiiiPfS_S_iiE2As+244];
	fma.rn.f32 	%f121, %f105, %f120, %f104;
	ld.shared.f32 	%f122, [%r6+1536];
	ld.shared.f32 	%f123, [_ZZ11blockTile1DiiiPfS_S_iiE2As+24];
	fma.rn.f32 	%f124, %f122, %f123, %f107;
	ld.shared.f32 	%f125, [_ZZ11blockTile1DiiiPfS_S_iiE2As+56];
	fma.rn.f32 	%f126, %f122, %f125, %f109;
	ld.shared.f32 	%f127, [_ZZ11blockTile1DiiiPfS_S_iiE2As+88];
	fma.rn.f32 	%f128, %f122, %f127, %f111;
	ld.shared.f32 	%f129, [_ZZ11blockTile1DiiiPfS_S_iiE2As+120];
	fma.rn.f32 	%f130, %f122, %f129, %f113;
	ld.shared.f32 	%f131, [_ZZ11blockTile1DiiiPfS_S_iiE2As+152];
	fma.rn.f32 	%f132, %f122, %f131, %f115;
	ld.shared.f32 	%f133, [_ZZ11blockTile1DiiiPfS_S_iiE2As+184];
	fma.rn.f32 	%f134, %f122, %f133, %f117;
	ld.shared.f32 	%f135, [_ZZ11blockTile1DiiiPfS_S_iiE2As+216];
	fma.rn.f32 	%f136, %f122, %f135, %f119;
	ld.shared.f32 	%f137, [_ZZ11blockTile1DiiiPfS_S_iiE2As+248];
	fma.rn.f32 	%f138, %f122, %f137, %f121;
	ld.shared.f32 	%f139, [%r6+1792];
	ld.shared.f32 	%f140, [_ZZ11blockTile1DiiiPfS_S_iiE2As+28];
	fma.rn.f32 	%f181, %f139, %f140, %f124;
	ld.shared.f32 	%f141, [_ZZ11blockTile1DiiiPfS_S_iiE2As+60];
	fma.rn.f32 	%f180, %f139, %f141, %f126;
	ld.shared.f32 	%f142, [_ZZ11blockTile1DiiiPfS_S_iiE2As+92];
	fma.rn.f32 	%f179, %f139, %f142, %f128;
	ld.shared.f32 	%f143, [_ZZ11blockTile1DiiiPfS_S_iiE2As+124];
	fma.rn.f32 	%f178, %f139, %f143, %f130;
	ld.shared.f32 	%f144, [_ZZ11blockTile1DiiiPfS_S_iiE2As+156];
	fma.rn.f32 	%f177, %f139, %f144, %f132;
	ld.shared.f32 	%f145, [_ZZ11blockTile1DiiiPfS_S_iiE2As+188];
	fma.rn.f32 	%f176, %f139, %f145, %f134;
	ld.shared.f32 	%f146, [_ZZ11blockTile1DiiiPfS_S_iiE2As+220];
	fma.rn.f32 	%f175, %f139, %f146, %f136;
	ld.shared.f32 	%f147, [_ZZ11blockTile1DiiiPfS_S_iiE2As+252];
	fma.rn.f32 	%f174, %f139, %f147, %f138;
	bar.sync 	0;
	add.s32 	%r8, %r24, 8;
	add.s64 	%rd30, %rd30, 32;
	add.s64 	%rd29, %rd29, 130944;
	setp.lt.u32 	%p1, %r24, 4084;
	mov.u32 	%r24, %r8;
	@%p1 bra 	$L__BB0_1;
	cvt.rn.f32.s32 	%f148, %r10;
	cvt.rn.f32.s32 	%f149, %r9;
	shr.u32 	%r21, %r1, 3;
	and.b32  	%r22, %r21, 120;
	cvt.u64.u32 	%rd23, %r3;
	cvta.to.global.u64 	%rd24, %rd7;
	mad.lo.s32 	%r23, %r22, 4092, %r2;
	cvt.u64.u32 	%rd25, %r23;
	add.s64 	%rd26, %rd25, %rd23;
	shl.b64 	%rd27, %rd26, 2;
	add.s64 	%rd28, %rd24, %rd27;
	ld.global.f32 	%f150, [%rd28];
	mul.f32 	%f151, %f150, %f148;
	fma.rn.f32 	%f152, %f181, %f149, %f151;
	st.global.f32 	[%rd28], %f152;
	ld.global.f32 	%f153, [%rd28+16368];
	mul.f32 	%f154, %f153, %f148;
	fma.rn.f32 	%f155, %f180, %f149, %f154;
	st.global.f32 	[%rd28+16368], %f155;
	ld.global.f32 	%f156, [%rd28+32736];
	mul.f32 	%f157, %f156, %f148;
	fma.rn.f32 	%f158, %f179, %f149, %f157;
	st.global.f32 	[%rd28+32736], %f158;
	ld.global.f32 	%f159, [%rd28+49104];
	mul.f32 	%f160, %f159, %f148;
	fma.rn.f32 	%f161, %f178, %f149, %f160;
	st.global.f32 	[%rd28+49104], %f161;
	ld.global.f32 	%f162, [%rd28+65472];
	mul.f32 	%f163, %f162, %f148;
	fma.rn.f32 	%f164, %f177, %f149, %f163;
	st.global.f32 	[%rd28+65472], %f164;
	ld.global.f32 	%f165, [%rd28+81840];
	mul.f32 	%f166, %f165, %f148;
	fma.rn.f32 	%f167, %f176, %f149, %f166;
	st.global.f32 	[%rd28+81840], %f167;
	ld.global.f32 	%f168, [%rd28+98208];
	mul.f32 	%f169, %f168, %f148;
	fma.rn.f32 	%f170, %f175, %f149, %f169;
	st.global.f32 	[%rd28+98208], %f170;
	ld.global.f32 	%f171, [%rd28+114576];
	mul.f32 	%f172, %f171, %f148;
	fma.rn.f32 	%f173, %f174, %f149, %f172;
	st.global.f32 	[%rd28+114576], %f173;
	ret;

}


// ===== COMPILED SASS (sm_100) =====

	.target	sm_100

	.elftype	@"ET_EXEC"


//--------------------- .note.nv.tkinfo           --------------------------
	.section	.note.nv.tkinfo,"",@"SHT_NOTE"
	.sectionflags	@"SHF_NOTE_NV_TKINFO"
	.tkinfo
        /*0018*/ 	.word	0x00000002
        /*0030*/ 	.string	""
        /*0030*/ 	.string	"ptxas"
        /*0030*/ 	.string	"Cuda compilation tools, release 13.0, V13.0.88"
        /*0030*/ 	.string	"Build cuda_13.0.r13.0/compiler.36424714_0"
        /*0030*/ 	.string	"-arch sm_100 -m 64 "



//--------------------- .note.nv.cuinfo           --------------------------
	.section	.note.nv.cuinfo,"",@"SHT_NOTE"
	.sectionflags	@"SHF_NOTE_NV_CUINFO"
        /*0018*/ 	.short	0x0002
        /*001a*/ 	.short	0x0064
        /*001c*/ 	.short	0x0082
	.zero		2


//--------------------- .nv.info                  --------------------------
	.section	.nv.info,"",@"SHT_CUDA_INFO"
	.align	4


	//----- nvinfo : EIATTR_REGCOUNT
	.align		4
        /*0000*/ 	.byte	0x04, 0x2f
        /*0002*/ 	.short	(.L_1 - .L_0)
	.align		4
.L_0:
        /*0004*/ 	.word	index@(_Z11blockTile1DiiiPfS_S_ii)
        /*0008*/ 	.word	0x00000027


	//----- nvinfo : EIATTR_FRAME_SIZE
	.align		4
.L_1:
        /*000c*/ 	.byte	0x04, 0x11
        /*000e*/ 	.short	(.L_3 - .L_2)
	.align		4
.L_2:
        /*0010*/ 	.word	index@(_Z11blockTile1DiiiPfS_S_ii)
        /*0014*/ 	.word	0x00000000


	//----- nvinfo : EIATTR_MIN_STACK_SIZE
	.align		4
.L_3:
        /*0018*/ 	.byte	0x04, 0x12
        /*001a*/ 	.short	(.L_5 - .L_4)
	.align		4
.L_4:
        /*001c*/ 	.word	index@(_Z11blockTile1DiiiPfS_S_ii)
        /*0020*/ 	.word	0x00000000
.L_5:


//--------------------- .nv.compat                --------------------------
	.section	.nv.compat,"",@"SHT_CUDA_COMPAT_INFO"
	.align	4
        /*0000*/ 	.byte	0x02, 0x09, 0x00, 0x00, 0x02, 0x02, 0x01, 0x00, 0x02, 0x05, 0x05, 0x00, 0x03, 0x07, 0x01, 0x01
        /*0010*/ 	.byte	0x02, 0x03, 0x00, 0x00, 0x02, 0x06, 0x01, 0x00, 0x04, 0x0b, 0x08, 0x00, 0x09, 0x00, 0x00, 0x00
        /*0020*/ 	.byte	0x00, 0x00, 0x00, 0x00


//--------------------- .nv.info._Z11blockTile1DiiiPfS_S_ii --------------------------
	.section	.nv.info._Z11blockTile1DiiiPfS_S_ii,"",@"SHT_CUDA_INFO"
	.sectionflags	@""
	.align	4


	//----- nvinfo : EIATTR_CUDA_API_VERSION
	.align		4
        /*0000*/ 	.byte	0x04, 0x37
        /*0002*/ 	.short	(.L_7 - .L_6)
.L_6:
        /*0004*/ 	.word	0x00000082


	//----- nvinfo : EIATTR_KPARAM_INFO
	.align		4
.L_7:
        /*0008*/ 	.byte	0x04, 0x17
        /*000a*/ 	.short	(.L_9 - .L_8)
.L_8:
        /*000c*/ 	.word	0x00000000
        /*0010*/ 	.short	0x0007
        /*0012*/ 	.short	0x002c
        /*0014*/ 	.byte	0x00, 0xf0, 0x11, 0x00


	//----- nvinfo : EIATTR_KPARAM_INFO
	.align		4
.L_9:
        /*0018*/ 	.byte	0x04, 0x17
        /*001a*/ 	.short	(.L_11 - .L_10)
.L_10:
        /*001c*/ 	.word	0x00000000
        /*0020*/ 	.short	0x0006
        /*0022*/ 	.short	0x0028
        /*0024*/ 	.byte	0x00, 0xf0, 0x11, 0x00


	//----- nvinfo : EIATTR_KPARAM_INFO
	.align		4
.L_11:
        /*0028*/ 	.byte	0x04, 0x17
        /*002a*/ 	.short	(.L_13 - .L_12)
.L_12:
        /*002c*/ 	.word	0x00000000
        /*0030*/ 	.short	0x0005
        /*0032*/ 	.short	0x0020
        /*0034*/ 	.byte	0x00, 0xf5, 0x21, 0x00


	//----- nvinfo : EIATTR_KPARAM_INFO
	.align		4
.L_13:
        /*0038*/ 	.byte	0x04, 0x17
        /*003a*/ 	.short	(.L_15 - .L_14)
.L_14:
        /*003c*/ 	.word	0x00000000
        /*0040*/ 	.short	0x0004
        /*0042*/ 	.short	0x0018
        /*0044*/ 	.byte	0x00, 0xf5, 0x21, 0x00


	//----- nvinfo : EIATTR_KPARAM_INFO
	.align		4
.L_15:
        /*0048*/ 	.byte	0x04, 0x17
        /*004a*/ 	.short	(.L_17 - .L_16)
.L_16:
        /*004c*/ 	.word	0x00000000
        /*0050*/ 	.short	0x0003
        /*0052*/ 	.short	0x0010
        /*0054*/ 	.byte	0x00, 0xf5, 0x21, 0x00


	//----- nvinfo : EIATTR_KPARAM_INFO
	.align		4
.L_17:
        /*0058*/ 	.byte	0x04, 0x17
        /*005a*/ 	.short	(.L_19 - .L_18)
.L_18:
        /*005c*/ 	.word	0x00000000
        /*0060*/ 	.short	0x0002
        /*0062*/ 	.short	0x0008
        /*0064*/ 	.byte	0x00, 0xf0, 0x11, 0x00


	//----- nvinfo : EIATTR_KPARAM_INFO
	.align		4
.L_19:
        /*0068*/ 	.byte	0x04, 0x17
        /*006a*/ 	.short	(.L_21 - .L_20)
.L_20:
        /*006c*/ 	.word	0x00000000
        /*0070*/ 	.short	0x0001
        /*0072*/ 	.short	0x0004
        /*0074*/ 	.byte	0x00, 0xf0, 0x11, 0x00


	//----- nvinfo : EIATTR_KPARAM_INFO
	.align		4
.L_21:
        /*0078*/ 	.byte	0x04, 0x17
        /*007a*/ 	.short	(.L_23 - .L_22)
.L_22:
        /*007c*/ 	.word	0x00000000
        /*0080*/ 	.short	0x0000
        /*0082*/ 	.short	0x0000
        /*0084*/ 	.byte	0x00, 0xf0, 0x11, 0x00


	//----- nvinfo : EIATTR_SPARSE_MMA_MASK
	.align		4
.L_23:
        /*0088*/ 	.byte	0x03, 0x50
        /*008a*/ 	.short	0x0000


	//----- nvinfo : EIATTR_MAXREG_COUNT
	.align		4
        /*008c*/ 	.byte	0x03, 0x1b
        /*008e*/ 	.short	0x00ff


	//----- nvinfo : EIATTR_NUM_BARRIERS
	.align		4
        /*0090*/ 	.byte	0x02, 0x4c
        /*0092*/ 	.byte	0x01
	.zero		1


	//----- nvinfo : EIATTR_MERCURY_ISA_VERSION
	.align		4
        /*0094*/ 	.byte	0x03, 0x5f
        /*0096*/ 	.short	0x0101


	//----- nvinfo : EIATTR_VRC_CTA_INIT_COUNT
	.align		4
        /*0098*/ 	.byte	0x02, 0x4a
	.zero		1
	.zero		1


	//----- nvinfo : EIATTR_EXIT_INSTR_OFFSETS
	.align		4
        /*009c*/ 	.byte	0x04, 0x1c
        /*009e*/ 	.short	(.L_25 - .L_24)


	//   ....[0]....
.L_24:
        /*00a0*/ 	.word	0x00000ba0


	//----- nvinfo : EIATTR_CBANK_PARAM_SIZE
	.align		4
.L_25:
        /*00a4*/ 	.byte	0x03, 0x19
        /*00a6*/ 	.short	0x0030


	//----- nvinfo : EIATTR_PARAM_CBANK
	.align		4
        /*00a8*/ 	.byte	0x04, 0x0a
        /*00aa*/ 	.short	(.L_27 - .L_26)
	.align		4
.L_26:
        /*00ac*/ 	.word	index@(.nv.constant0._Z11blockTile1DiiiPfS_S_ii)
        /*00b0*/ 	.short	0x0380
        /*00b2*/ 	.short	0x0030


	//----- nvinfo : EIATTR_SW_WAR
	.align		4
.L_27:
        /*00b4*/ 	.byte	0x04, 0x36
        /*00b6*/ 	.short	(.L_29 - .L_28)
.L_28:
        /*00b8*/ 	.word	0x00000008
.L_29:


//--------------------- .nv.callgraph             --------------------------
	.section	.nv.callgraph,"",@"SHT_CUDA_CALLGRAPH"
	.align	4
	.sectionentsize	8
	.align		4
        /*0000*/ 	.word	0x00000000
	.align		4
        /*0004*/ 	.word	0xffffffff
	.align		4
        /*0008*/ 	.word	0x00000000
	.align		4
        /*000c*/ 	.word	0xfffffffe
	.align		4
        /*0010*/ 	.word	0x00000000
	.align		4
        /*0014*/ 	.word	0xfffffffd
	.align		4
        /*0018*/ 	.word	0x00000000
	.align		4
        /*001c*/ 	.word	0xfffffffc


//--------------------- .text._Z11blockTile1DiiiPfS_S_ii --------------------------
	.section	.text._Z11blockTile1DiiiPfS_S_ii,"ax",@progbits
	.align	128
        .global         _Z11blockTile1DiiiPfS_S_ii
        .type           _Z11blockTile1DiiiPfS_S_ii,@function
        .size           _Z11blockTile1DiiiPfS_S_ii,(.L_x_2 - _Z11blockTile1DiiiPfS_S_ii)
        .other          _Z11blockTile1DiiiPfS_S_ii,@"STO_CUDA_ENTRY STV_DEFAULT"
_Z11blockTile1DiiiPfS_S_ii:
.text._Z11blockTile1DiiiPfS_S_ii:
[----:B------:R-:W-:Y:S01]  /*0000*/  LDC R1, c[0x0][0x37c] ;  /* 0x0000df00ff017b82 */ /* 0x000fe20000000800 */
[----:B------:R-:W0:Y:S01]  /*0010*/  S2R R0, SR_CTAID.Y ;  /* 0x0000000000007919 */ /* 0x000e220000002600 */
[----:B------:R-:W1:Y:S06]  /*0020*/  LDCU.128 UR8, c[0x0][0x390] ;  /* 0x00007200ff0877ac */ /* 0x000e6c0008000c00 */
[----:B------:R-:W2:Y:S01]  /*0030*/  S2UR UR7, SR_CgaCtaId ;  /* 0x00000000000779c3 */ /* 0x000ea20000008800 */
[----:B------:R-:W-:Y:S01]  /*0040*/  HFMA2 R34, -RZ, RZ, 0, 0 ;  /* 0x00000000ff227431 */ /* 0x000fe200000001ff */
[----:B------:R-:W3:Y:S01]  /*0050*/  S2R R11, SR_CTAID.X ;  /* 0x00000000000b7919 */ /* 0x000ee20000002500 */
[----:B------:R-:W-:Y:S01]  /*0060*/  UMOV UR4, URZ ;  /* 0x000000ff00047c82 */ /* 0x000fe20008000000 */
[----:B------:R-:W-:Y:S01]  /*0070*/  UMOV UR5, URZ ;  /* 0x000000ff00057c82 */ /* 0x000fe20008000000 */
[----:B------:R-:W-:Y:S01]  /*0080*/  CS2R R22, SRZ ;  /* 0x0000000000167805 */ /* 0x000fe2000001ff00 */
[----:B------:R-:W4:Y:S01]  /*0090*/  S2R R6, SR_TID.X ;  /* 0x0000000000067919 */ /* 0x000f220000002100 */
[----:B------:R-:W-:-:S02]  /*00a0*/  CS2R R24, SRZ ;  /* 0x0000000000187805 */ /* 0x000fc4000001ff00 */
[----:B------:R-:W-:Y:S02]  /*00b0*/  CS2R R28, SRZ ;  /* 0x00000000001c7805 */ /* 0x000fe4000001ff00 */
[----:B------:R-:W-:Y:S01]  /*00c0*/  MOV R26, RZ ;  /* 0x000000ff001a7202 */ /* 0x000fe20000000f00 */
[----:B0-----:R-:W-:Y:S01]  /*00d0*/  IMAD R0, R0, 0x3ff00, RZ ;  /* 0x0003ff0000007824 */ /* 0x001fe200078e02ff */
[----:B---3--:R-:W-:-:S03]  /*00e0*/  SHF.L.U32 R11, R11, 0x6, RZ ;  /* 0x000000060b0b7819 */ /* 0x008fc600000006ff */
[----:B------:R-:W-:Y:S01]  /*00f0*/  IMAD.WIDE.U32 R2, R0, 0x4, RZ ;  /* 0x0000000400027825 */ /* 0x000fe200078e00ff */
[----:B----4-:R-:W-:-:S03]  /*0100*/  SHF.R.U64 R9, R6, 0x3, RZ ;  /* 0x0000000306097819 */ /* 0x010fc600000012ff */
[----:B------:R-:W-:Y:S01]  /*0110*/  IMAD.WIDE.U32 R4, R11, 0x4, RZ ;  /* 0x000000040b047825 */ /* 0x000fe200078e00ff */
[----:B------:R-:W-:-:S03]  /*0120*/  SHF.R.U64 R7, R6, 0x6, RZ ;  /* 0x0000000606077819 */ /* 0x000fc600000012ff */
[----:B------:R-:W-:Y:S01]  /*0130*/  IMAD.WIDE.U32 R2, R9, 0x3ff0, R2 ;  /* 0x00003ff009027825 */ /* 0x000fe200078e0002 */
[----:B------:R-:W-:-:S03]  /*0140*/  LOP3.LUT R9, R6, 0x3f, RZ, 0xc0, !PT ;  /* 0x0000003f06097812 */ /* 0x000fc600078ec0ff */
[----:B------:R-:W-:Y:S01]  /*0150*/  IMAD.WIDE.U32 R4, R7, 0x3ff0, R4 ;  /* 0x00003ff007047825 */ /* 0x000fe200078e0004 */
[----:B------:R-:W-:Y:S01]  /*0160*/  IADD3 R3, PT, PT, R3, UR4, RZ ;  /* 0x0000000403037c10 */ /* 0x000fe2000fffe0ff */
[----:B------:R-:W-:Y:S01]  /*0170*/  UMOV UR4, 0x400 ;  /* 0x0000040000047882 */ /* 0x000fe20000000000 */
[C---:B------:R-:W-:Y:S01]  /*0180*/  LOP3.LUT R7, R6.reuse, 0x7, RZ, 0xc0, !PT ;  /* 0x0000000706077812 */ /* 0x040fe200078ec0ff */
[----:B------:R-:W-:Y:S01]  /*0190*/  UIADD3 UR6, UPT, UPT, UR4, 0x800, URZ ;  /* 0x0000080004067890 */ /* 0x000fe2000fffe0ff */
[----:B------:R-:W-:Y:S01]  /*01a0*/  IADD3 R5, PT, PT, R5, UR5, RZ ;  /* 0x0000000505057c10 */ /* 0x000fe2000fffe0ff */
[----:B--2---:R-:W-:Y:S01]  /*01b0*/  ULEA UR5, UR7, UR4, 0x18 ;  /* 0x0000000407057291 */ /* 0x004fe2000f8ec0ff */
[----:B------:R-:W-:Y:S01]  /*01c0*/  SHF.L.U32 R6, R6, 0x2, RZ ;  /* 0x0000000206067819 */ /* 0x000fe200000006ff */
[----:B------:R-:W-:Y:S01]  /*01d0*/  IMAD.WIDE.U32 R2, R7, 0x4, R2 ;  /* 0x0000000407027825 */ /* 0x000fe200078e0002 */
[----:B------:R-:W-:Y:S01]  /*01e0*/  IADD3 R7, PT, PT, R0, R11, RZ ;  /* 0x0000000b00077210 */ /* 0x000fe20007ffe0ff */
[----:B------:R-:W-:Y:S01]  /*01f0*/  ULEA UR6, UR7, UR6, 0x18 ;  /* 0x0000000607067291 */ /* 0x000fe2000f8ec0ff */
[----:B------:R-:W-:Y:S01]  /*0200*/  LOP3.LUT R0, R6, 0xfc, RZ, 0xc0, !PT ;  /* 0x000000fc06007812 */ /* 0x000fe200078ec0ff */
[----:B------:R-:W-:Y:S01]  /*0210*/  IMAD.WIDE.U32 R8, R9, 0x4, R4 ;  /* 0x0000000409087825 */ /* 0x000fe200078e0004 */
[----:B-1----:R-:W-:Y:S01]  /*0220*/  IADD3 R4, P0, PT, R2, UR8, RZ ;  /* 0x0000000802047c10 */ /* 0x002fe2000ff1e0ff */
[----:B------:R-:W-:Y:S01]  /*0230*/  UMOV UR4, URZ ;  /* 0x000000ff00047c82 */ /* 0x000fe20008000000 */
[----:B------:R-:W-:-:S02]  /*0240*/  IADD3 R2, P1, PT, R8, UR10, RZ ;  /* 0x0000000a08027c10 */ /* 0x000fc4000ff3e0ff */
[----:B------:R-:W-:Y:S01]  /*0250*/  IADD3.X R5, PT, PT, R3, UR9, RZ, P0, !PT ;  /* 0x0000000903057c10 */ /* 0x000fe200087fe4ff */
[----:B------:R-:W0:Y:S01]  /*0260*/  LDCU.64 UR8, c[0x0][0x358] ;  /* 0x00006b00ff0877ac */ /* 0x000e220008000a00 */
[----:B------:R-:W-:-:S09]  /*0270*/  IADD3.X R3, PT, PT, R9, UR11, RZ, P1, !PT ;  /* 0x0000000b09037c10 */ /* 0x000fd20008ffe4ff */
.L_x_0:
[----:B0-----:R0:W2:Y:S04]  /*0280*/  LDG.E R9, desc[UR8][R4.64] ;  /* 0x0000000804097981 */ /* 0x0010a8000c1e1900 */
[----:B------:R1:W3:Y:S01]  /*0290*/  LDG.E R11, desc[UR8][R2.64] ;  /* 0x00000008020b7981 */ /* 0x0002e2000c1e1900 */
[----:B------:R-:W-:Y:S02]  /*02a0*/  UISETP.GE.U32.AND UP0, UPT, UR4, 0xff4, UPT ;  /* 0x00000ff40400788c */ /* 0x000fe4000bf06070 */
[----:B------:R-:W-:Y:S01]  /*02b0*/  UIADD3 UR7, UPT, UPT, UR4, 0x8, URZ ;  /* 0x0000000804077890 */ /* 0x000fe2000fffe0ff */
[----:B0-----:R-:W-:Y:S02]  /*02c0*/  IADD3 R4, P0, PT, R4, 0x20, RZ ;  /* 0x0000002004047810 */ /* 0x001fe40007f1e0ff */
[----:B-1----:R-:W-:-:S04]  /*02d0*/  IADD3 R2, P1, PT, R2, 0x1ff80, RZ ;  /* 0x0001ff8002027810 */ /* 0x002fc80007f3e0ff */
[----:B------:R-:W-:Y:S01]  /*02e0*/  UMOV UR4, UR7 ;  /* 0x0000000700047c82 */ /* 0x000fe20008000000 */
[----:B------:R-:W-:Y:S02]  /*02f0*/  IADD3.X R5, PT, PT, RZ, R5, RZ, P0, !PT ;  /* 0x00000005ff057210 */ /* 0x000fe400007fe4ff */
[----:B------:R-:W-:Y:S01]  /*0300*/  IADD3.X R3, PT, PT, RZ, R3, RZ, P1, !PT ;  /* 0x00000003ff037210 */ /* 0x000fe20000ffe4ff */
[----:B--2---:R-:W-:Y:S04]  /*0310*/  STS [R6+UR5], R9 ;  /* 0x0000000906007988 */ /* 0x004fe80008000805 */
[----:B---3--:R-:W-:Y:S01]  /*0320*/  STS [R6+UR6], R11 ;  /* 0x0000000b06007988 */ /* 0x008fe20008000806 */
[----:B------:R-:W-:Y:S06]  /*0330*/  BAR.SYNC.DEFER_BLOCKING 0x0 ;  /* 0x0000000000007b1d */ /* 0x000fec0000010000 */
[----:B------:R-:W-:Y:S04]  /*0340*/  LDS R21, [R0+UR6] ;  /* 0x0000000600157984 */ /* 0x000fe80008000800 */
[----:B------:R-:W0:Y:S04]  /*0350*/  LDS.128 R16, [UR5+0x20] ;  /* 0x00002005ff107984 */ /* 0x000e280008000c00 */
[----:B------:R-:W1:Y:S04]  /*0360*/  LDS.128 R12, [UR5] ;  /* 0x00000005ff0c7984 */ /* 0x000e680008000c00 */
[----:B------:R-:W2:Y:S04]  /*0370*/  LDS R20, [R0+UR6+0x100] ;  /* 0x0001000600147984 */ /* 0x000ea80008000800 */
[----:B------:R-:W3:Y:S04]  /*0380*/  LDS.128 R8, [UR5+0x40] ;  /* 0x00004005ff087984 */ /* 0x000ee80008000c00 */
[----:B------:R-:W4:Y:S01]  /*0390*/  LDS R27, [R0+UR6+0x200] ;  /* 0x00020006001b7984 */ /* 0x000f220008000800 */
[----:B0-----:R-:W-:-:S03]  /*03a0*/  FFMA R16, R21, R16, R24 ;  /* 0x0000001015107223 */ /* 0x001fc60000000018 */
[----:B------:R-:W0:Y:S01]  /*03b0*/  LDS R24, [R0+UR6+0x300] ;  /* 0x0003000600187984 */ /* 0x000e220008000800 */
[----:B-1----:R-:W-:-:S04]  /*03c0*/  FFMA R23, R21, R12, R23 ;  /* 0x0000000c15177223 */ /* 0x002fc80000000017 */
[C---:B--2---:R-:W-:Y:S01]  /*03d0*/  FFMA R12, R20.reuse, R13, R23 ;  /* 0x0000000d140c7223 */ /* 0x044fe20000000017 */
[C---:B------:R-:W-:Y:S01]  /*03e0*/  FFMA R17, R20.reuse, R17, R16 ;  /* 0x0000001114117223 */ /* 0x040fe20000000010 */
[----:B---3--:R-:W-:Y:S02]  /*03f0*/  FFMA R13, R21, R8, R26 ;  /* 0x00000008150d7223 */ /* 0x008fe4000000001a */
[C---:B----4-:R-:W-:Y:S01]  /*0400*/  FFMA R23, R27.reuse, R14, R12 ;  /* 0x0000000e1b177223 */ /* 0x050fe2000000000c */
[C---:B------:R-:W-:Y:S01]  /*0410*/  FFMA R18, R27.reuse, R18, R17 ;  /* 0x000000121b127223 */ /* 0x040fe20000000011 */
[----:B------:R-:W-:Y:S02]  /*0420*/  FFMA R8, R20, R9, R13 ;  /* 0x0000000914087223 */ /* 0x000fe4000000000d */
[C---:B0-----:R-:W-:Y:S01]  /*0430*/  FFMA R36, R24.reuse, R15, R23 ;  /* 0x0000000f18247223 */ /* 0x041fe20000000017 */
[----:B------:R-:W-:Y:S01]  /*0440*/  FFMA R30, R24, R19, R18 ;  /* 0x00000013181e7223 */ /* 0x000fe20000000012 */
[----:B------:R-:W0:Y:S01]  /*0450*/  LDS.128 R12, [UR5+0x60] ;  /* 0x00006005ff0c7984 */ /* 0x000e220008000c00 */
[----:B------:R-:W-:-:S03]  /*0460*/  FFMA R23, R27, R10, R8 ;  /* 0x0000000a1b177223 */ /* 0x000fc60000000008 */
[----:B------:R-:W1:Y:S01]  /*0470*/  LDS.128 R16, [UR5+0x80] ;  /* 0x00008005ff107984 */ /* 0x000e620008000c00 */
[----:B------:R-:W-:Y:S01]  /*0480*/  FFMA R32, R24, R11, R23 ;  /* 0x0000000b18207223 */ /* 0x000fe20000000017 */
[----:B0-----:R-:W-:-:S04]  /*0490*/  FFMA R9, R21, R12, R28 ;  /* 0x0000000c15097223 */ /* 0x001fc8000000001c */
[----:B------:R-:W-:Y:S01]  /*04a0*/  FFMA R8, R20, R13, R9 ;  /* 0x0000000d14087223 */ /* 0x000fe20000000009 */
[----:B-1----:R-:W-:-:S03]  /*04b0*/  FFMA R29, R21, R16, R29 ;  /* 0x00000010151d7223 */ /* 0x002fc6000000001d */
[C---:B------:R-:W-:Y:S01]  /*04c0*/  FFMA R13, R27.reuse, R14, R8 ;  /* 0x0000000e1b0d7223 */ /* 0x040fe20000000008 */
[----:B------:R-:W-:Y:S01]  /*04d0*/  FFMA R12, R20, R17, R29 ;  /* 0x00000011140c7223 */ /* 0x000fe2000000001d */
[----:B------:R-:W0:Y:S02]  /*04e0*/  LDS.128 R8, [UR5+0xa0] ;  /* 0x0000a005ff087984 */ /* 0x000e240008000c00 */
[C---:B------:R-:W-:Y:S01]  /*04f0*/  FFMA R28, R24.reuse, R15, R13 ;  /* 0x0000000f181c7223 */ /* 0x040fe2000000000d */
[----:B------:R-:W-:Y:S02]  /*0500*/  FFMA R23, R27, R18, R12 ;  /* 0x000000121b177223 */ /* 0x000fe4000000000c */
[----:B------:R-:W1:Y:S02]  /*0510*/  LDS.128 R12, [UR5+0xc0] ;  /* 0x0000c005ff0c7984 */ /* 0x000e640008000c00 */
[----:B------:R-:W-:Y:S01]  /*0520*/  FFMA R26, R24, R19, R23 ;  /* 0x00000013181a7223 */ /* 0x000fe20000000017 */
[----:B0-----:R-:W-:-:S04]  /*0530*/  FFMA R25, R21, R8, R25 ;  /* 0x0000000815197223 */ /* 0x001fc80000000019 */
[C---:B------:R-:W-:Y:S01]  /*0540*/  FFMA R8, R20.reuse, R9, R25 ;  /* 0x0000000914087223 */ /* 0x040fe20000000019 */
[----:B-1----:R-:W-:Y:S01]  /*0550*/  FFMA R17, R21, R12, R34 ;  /* 0x0000000c15117223 */ /* 0x002fe20000000022 */
[----:B------:R-:W-:Y:S02]  /*0560*/  LDS R25, [R0+UR6+0x400] ;  /* 0x0004000600197984 */ /* 0x000fe40008000800 */
[C---:B------:R-:W-:Y:S01]  /*0570*/  FFMA R9, R27.reuse, R10, R8 ;  /* 0x0000000a1b097223 */ /* 0x040fe20000000008 */
[----:B------:R-:W-:Y:S02]  /*0580*/  FFMA R8, R20, R13, R17 ;  /* 0x0000000d14087223 */ /* 0x000fe40000000011 */
[----:B------:R-:W0:Y:S01]  /*0590*/  LDS.128 R16, [UR5+0xe0] ;  /* 0x0000e005ff107984 */ /* 0x000e220008000c00 */
[----:B------:R-:W-:Y:S01]  /*05a0*/  FFMA R34, R24, R11, R9 ;  /* 0x0000000b18227223 */ /* 0x000fe20000000009 */
[----:B------:R-:W-:-:S04]  /*05b0*/  FFMA R14, R27, R14, R8 ;  /* 0x0000000e1b0e7223 */ /* 0x000fc80000000008 */
[----:B------:R-:W-:Y:S01]  /*05c0*/  FFMA R29, R24, R15, R14 ;  /* 0x0000000f181d7223 */ /* 0x000fe2000000000e */
[----:B0-----:R-:W-:-:S04]  /*05d0*/  FFMA R21, R21, R16, R22 ;  /* 0x0000001015157223 */ /* 0x001fc80000000016 */
[----:B------:R-:W-:Y:S02]  /*05e0*/  FFMA R8, R20, R17, R21 ;  /* 0x0000001114087223 */ /* 0x000fe40000000015 */
[----:B------:R-:W0:Y:S02]  /*05f0*/  LDS.128 R20, [UR5+0x10] ;  /* 0x00001005ff147984 */ /* 0x000e240008000c00 */
[----:B------:R-:W-:Y:S02]  /*0600*/  FFMA R27, R27, R18, R8 ;  /* 0x000000121b1b7223 */ /* 0x000fe40000000008 */
[----:B------:R-:W-:Y:S01]  /*0610*/  LDS.128 R8, [UR5+0x30] ;  /* 0x00003005ff087984 */ /* 0x000fe20008000c00 */
[----:B0-----:R-:W-:-:S03]  /*0620*/  FFMA R13, R25, R20, R36 ;  /* 0x00000014190d7223 */ /* 0x001fc60000000024 */
[----:B------:R-:W0:Y:S02]  /*0630*/  LDS R20, [R0+UR6+0x500] ;  /* 0x0005000600147984 */ /* 0x000e240008000800 */
[----:B0-----:R-:W-:Y:S01]  /*0640*/  FFMA R12, R20, R21, R13 ;  /* 0x00000015140c7223 */ /* 0x001fe2000000000d */
[----:B------:R-:W-:Y:S01]  /*0650*/  FFMA R13, R25, R8, R30 ;  /* 0x00000008190d7223 */ /* 0x000fe2000000001e */
[----:B------:R-:W0:Y:S01]  /*0660*/  LDS R21, [R0+UR6+0x600] ;  /* 0x0006000600157984 */ /* 0x000e220008000800 */
[----:B------:R-:W-:Y:S02]  /*0670*/  FFMA R30, R24, R19, R27 ;  /* 0x00000013181e7223 */ /* 0x000fe4000000001b */
[----:B------:R-:W-:Y:S01]  /*0680*/  FFMA R8, R20, R9, R13 ;  /* 0x0000000914087223 */ /* 0x000fe2000000000d */
[----:B0-----:R-:W-:-:S03]  /*0690*/  FFMA R17, R21, R22, R12 ;  /* 0x0000001615117223 */ /* 0x001fc6000000000c */
[----:B------:R-:W-:Y:S01]  /*06a0*/  FFMA R27, R21, R10, R8 ;  /* 0x0000000a151b7223 */ /* 0x000fe20000000008 */
[----:B------:R-:W0:Y:S04]  /*06b0*/  LDS R22, [R0+UR6+0x700] ;  /* 0x0007000600167984 */ /* 0x000e280008000800 */
[----:B------:R-:W1:Y:S01]  /*06c0*/  LDS.128 R12, [UR5+0x50] ;  /* 0x00005005ff0c7984 */ /* 0x000e620008000c00 */
[C---:B0-----:R-:W-:Y:S01]  /*06d0*/  FFMA R23, R22.reuse, R23, R17 ;  /* 0x0000001716177223 */ /* 0x041fe20000000011 */
[----:B------:R-:W-:Y:S02]  /*06e0*/  FFMA R24, R22, R11, R27 ;  /* 0x0000000b16187223 */ /* 0x000fe4000000001b */
[----:B------:R-:W0:Y:S01]  /*06f0*/  LDS.128 R16, [UR5+0x70] ;  /* 0x00007005ff107984 */ /* 0x000e220008000c00 */
[----:B-1----:R-:W-:-:S04]  /*0700*/  FFMA R9, R25, R12, R32 ;  /* 0x0000000c19097223 */ /* 0x002fc80000000020 */
[----:B------:R-:W-:-:S04]  /*0710*/  FFMA R8, R20, R13, R9 ;  /* 0x0000000d14087223 */ /* 0x000fc80000000009 */
[----:B------:R-:W-:Y:S01]  /*0720*/  FFMA R27, R21, R14, R8 ;  /* 0x0000000e151b7223 */ /* 0x000fe20000000008 */
[----:B0-----:R-:W-:-:S04]  /*0730*/  FFMA R9, R25, R16, R28 ;  /* 0x0000001019097223 */ /* 0x001fc8000000001c */
[----:B------:R-:W-:Y:S02]  /*0740*/  FFMA R12, R20, R17, R9 ;  /* 0x00000011140c7223 */ /* 0x000fe40000000009 */
[----:B------:R-:W0:Y:S02]  /*0750*/  LDS.128 R8, [UR5+0x90] ;  /* 0x00009005ff087984 */ /* 0x000e240008000c00 */
[----:B------:R-:W-:-:S04]  /*0760*/  FFMA R17, R21, R18, R12 ;  /* 0x0000001215117223 */ /* 0x000fc8000000000c */
[C---:B------:R-:W-:Y:S02]  /*0770*/  FFMA R28, R22.reuse, R19, R17 ;  /* 0x00000013161c7223 */ /* 0x040fe40000000011 */
[----:B------:R-:W-:Y:S01]  /*0780*/  LDS.128 R16, [UR5+0xd0] ;  /* 0x0000d005ff107984 */ /* 0x000fe20008000c00 */
[----:B0-----:R-:W-:Y:S01]  /*0790*/  FFMA R13, R25, R8, R26 ;  /* 0x00000008190d7223 */ /* 0x001fe2000000001a */
[----:B------:R-:W-:-:S03]  /*07a0*/  FFMA R26, R22, R15, R27 ;  /* 0x0000000f161a7223 */ /* 0x000fc6000000001b */
[----:B------:R-:W-:Y:S02]  /*07b0*/  FFMA R8, R20, R9, R13 ;  /* 0x0000000914087223 */ /* 0x000fe4000000000d */
[----:B------:R-:W0:Y:S02]  /*07c0*/  LDS.128 R12, [UR5+0xb0] ;  /* 0x0000b005ff0c7984 */ /* 0x000e240008000c00 */
[----:B------:R-:W-:Y:S01]  /*07d0*/  FFMA R27, R21, R10, R8 ;  /* 0x0000000a151b7223 */ /* 0x000fe20000000008 */
[----:B0-----:R-:W-:-:S04]  /*07e0*/  FFMA R9, R25, R12, R34 ;  /* 0x0000000c19097223 */ /* 0x001fc80000000022 */
[----:B------:R-:W-:Y:S01]  /*07f0*/  FFMA R8, R20, R13, R9 ;  /* 0x0000000d14087223 */ /* 0x000fe20000000009 */
[----:B------:R-:W-:Y:S01]  /*0800*/  FFMA R9, R25, R16, R29 ;  /* 0x0000001019097223 */ /* 0x000fe2000000001d */
[----:B------:R-:W-:Y:S02]  /*0810*/  FFMA R29, R22, R11, R27 ;  /* 0x0000000b161d7223 */ /* 0x000fe4000000001b */
[C---:B------:R-:W-:Y:S01]  /*0820*/  FFMA R13, R21.reuse, R14, R8 ;  /* 0x0000000e150d7223 */ /* 0x040fe20000000008 */
[----:B------:R-:W-:Y:S02]  /*0830*/  FFMA R12, R20, R17, R9 ;  /* 0x00000011140c7223 */ /* 0x000fe40000000009 */
[----:B------:R-:W0:Y:S02]  /*0840*/  LDS.128 R8, [UR5+0xf0] ;  /* 0x0000f005ff087984 */ /* 0x000e240008000c00 */
[----:B------:R-:W-:-:S04]  /*0850*/  FFMA R12, R21, R18, R12 ;  /* 0x00000012150c7223 */ /* 0x000fc8000000000c */
[----:B------:R-:W-:Y:S01]  /*0860*/  FFMA R34, R22, R19, R12 ;  /* 0x0000001316227223 */ /* 0x000fe2000000000c */
[----:B0-----:R-:W-:-:S04]  /*0870*/  FFMA R25, R25, R8, R30 ;  /* 0x0000000819197223 */ /* 0x001fc8000000001e */
[----:B------:R-:W-:Y:S01]  /*0880*/  FFMA R9, R20, R9, R25 ;  /* 0x0000000914097223 */ /* 0x000fe20000000019 */
[----:B------:R-:W-:-:S03]  /*0890*/  FFMA R25, R22, R15, R13 ;  /* 0x0000000f16197223 */ /* 0x000fc6000000000d */
[----:B------:R-:W-:-:S04]  /*08a0*/  FFMA R10, R21, R10, R9 ;  /* 0x0000000a150a7223 */ /* 0x000fc80000000009 */
[----:B------:R-:W-:Y:S01]  /*08b0*/  FFMA R22, R22, R11, R10 ;  /* 0x0000000b16167223 */ /* 0x000fe2000000000a */
[----:B------:R-:W-:Y:S06]  /*08c0*/  BAR.SYNC.DEFER_BLOCKING 0x0 ;  /* 0x0000000000007b1d */ /* 0x000fec0000010000 */
[----:B------:R-:W-:Y:S05]  /*08d0*/  BRA.U !UP0, `(.L_x_0) ;  /* 0xfffffff908687547 */ /* 0x000fea000b83ffff */
[----:B------:R-:W0:Y:S01]  /*08e0*/  S2R R2, SR_TID.X ;  /* 0x0000000000027919 */ /* 0x000e220000002100 */
[----:B------:R-:W1:Y:S01]  /*08f0*/  LDCU.128 UR4, c[0x0][0x3a0] ;  /* 0x00007400ff0477ac */ /* 0x000e620008000c00 */
[----:B0-----:R-:W-:Y:S02]  /*0900*/  SHF.R.U32.HI R0, RZ, 0x3, R2 ;  /* 0x00000003ff007819 */ /* 0x001fe40000011602 */
[----:B------:R-:W-:Y:S02]  /*0910*/  LOP3.LUT R3, R2, 0x3f, RZ, 0xc0, !PT ;  /* 0x0000003f02037812 */ /* 0x000fe400078ec0ff */
[----:B------:R-:W-:-:S05]  /*0920*/  LOP3.LUT R0, R0, 0x78, RZ, 0xc0, !PT ;  /* 0x0000007800007812 */ /* 0x000fca00078ec0ff */
[----:B------:R-:W-:-:S05]  /*0930*/  IMAD R0, R0, 0xffc, R3 ;  /* 0x00000ffc00007824 */ /* 0x000fca00078e0203 */
[----:B------:R-:W-:-:S04]  /*0940*/  IADD3 R0, P0, PT, R7, R0, RZ ;  /* 0x0000000007007210 */ /* 0x000fc80007f1e0ff */
[----:B-1----:R-:W-:Y:S02]  /*0950*/  LEA R2, P1, R0, UR4, 0x2 ;  /* 0x0000000400027c11 */ /* 0x002fe4000f8210ff */
[----:B------:R-:W-:-:S04]  /*0960*/  IADD3.X R3, PT, PT, RZ, RZ, RZ, P0, !PT ;  /* 0x000000ffff037210 */ /* 0x000fc800007fe4ff */
[----:B------:R-:W-:-:S05]  /*0970*/  LEA.HI.X R3, R0, UR5, R3, 0x2, P1 ;  /* 0x0000000500037c11 */ /* 0x000fca00088f1403 */
[----:B------:R-:W2:Y:S04]  /*0980*/  LDG.E R6, desc[UR8][R2.64] ;  /* 0x0000000802067981 */ /* 0x000ea8000c1e1900 */
[----:B------:R-:W3:Y:S04]  /*0990*/  LDG.E R8, desc[UR8][R2.64+0x3ff0] ;  /* 0x003ff00802087981 */ /* 0x000ee8000c1e1900 */
[----:B------:R-:W4:Y:S04]  /*09a0*/  LDG.E R10, desc[UR8][R2.64+0x7fe0] ;  /* 0x007fe008020a7981 */ /* 0x000f28000c1e1900 */
[----:B------:R-:W5:Y:S04]  /*09b0*/  LDG.E R12, desc[UR8][R2.64+0xbfd0] ;  /* 0x00bfd008020c7981 */ /* 0x000f68000c1e1900 */
[----:B------:R-:W5:Y:S04]  /*09c0*/  LDG.E R14, desc[UR8][R2.64+0xffc0] ;  /* 0x00ffc008020e7981 */ /* 0x000f68000c1e1900 */
[----:B------:R-:W5:Y:S04]  /*09d0*/  LDG.E R16, desc[UR8][R2.64+0x13fb0] ;  /* 0x013fb00802107981 */ /* 0x000f68000c1e1900 */
[----:B------:R-:W5:Y:S04]  /*09e0*/  LDG.E R4, desc[UR8][R2.64+0x17fa0] ;  /* 0x017fa00802047981 */ /* 0x000f68000c1e1900 */
[----:B------:R-:W5:Y:S01]  /*09f0*/  LDG.E R0, desc[UR8][R2.64+0x1bf90] ;  /* 0x01bf900802007981 */ /* 0x000f62000c1e1900 */
[----:B------:R-:W-:-:S02]  /*0a00*/  I2FP.F32.S32 R7, UR7 ;  /* 0x0000000700077c45 */ /* 0x000fc40008201400 */
[----:B------:R-:W-:-:S03]  /*0a10*/  I2FP.F32.S32 R5, UR6 ;  /* 0x0000000600057c45 */ /* 0x000fc60008201400 */
[C---:B--2---:R-:W-:Y:S01]  /*0a20*/  FMUL R6, R7.reuse, R6 ;  /* 0x0000000607067220 */ /* 0x044fe20000400000 */
[----:B---3--:R-:W-:-:S03]  /*0a30*/  FMUL R9, R7, R8 ;  /* 0x0000000807097220 */ /* 0x008fc60000400000 */
[-C--:B------:R-:W-:Y:S01]  /*0a40*/  FFMA R23, R23, R5.reuse, R6 ;  /* 0x0000000517177223 */ /* 0x080fe20000000006 */
[----:B----4-:R-:W-:Y:S01]  /*0a50*/  FMUL R11, R7, R10 ;  /* 0x0000000a070b7220 */ /* 0x010fe20000400000 */
[----:B------:R-:W-:-:S03]  /*0a60*/  FFMA R9, R24, R5, R9 ;  /* 0x0000000518097223 */ /* 0x000fc60000000009 */
[----:B------:R-:W-:Y:S01]  /*0a70*/  STG.E desc[UR8][R2.64], R23 ;  /* 0x0000001702007986 */ /* 0x000fe2000c101908 */
[C---:B-----5:R-:W-:Y:S01]  /*0a80*/  FMUL R13, R7.reuse, R12 ;  /* 0x0000000c070d7220 */ /* 0x060fe20000400000 */
[-C--:B------:R-:W-:Y:S02]  /*0a90*/  FFMA R11, R26, R5.reuse, R11 ;  /* 0x000000051a0b7223 */ /* 0x080fe4000000000b */
[----:B------:R-:W-:Y:S01]  /*0aa0*/  STG.E desc[UR8][R2.64+0x3ff0], R9 ;  /* 0x003ff00902007986 */ /* 0x000fe2000c101908 */
[C---:B------:R-:W-:Y:S01]  /*0ab0*/  FMUL R14, R7.reuse, R14 ;  /* 0x0000000e070e7220 */ /* 0x040fe20000400000 */
[-C--:B------:R-:W-:Y:S02]  /*0ac0*/  FFMA R13, R28, R5.reuse, R13 ;  /* 0x000000051c0d7223 */ /* 0x080fe4000000000d */
[----:B------:R-:W-:Y:S01]  /*0ad0*/  STG.E desc[UR8][R2.64+0x7fe0], R11 ;  /* 0x007fe00b02007986 */ /* 0x000fe2000c101908 */
[----:B------:R-:W-:Y:S01]  /*0ae0*/  FMUL R16, R7, R16 ;  /* 0x0000001007107220 */ /* 0x000fe20000400000 */
[----:B------:R-:W-:-:S02]  /*0af0*/  FFMA R29, R29, R5, R14 ;  /* 0x000000051d1d7223 */ /* 0x000fc4000000000e */
[----:B------:R-:W-:Y:S01]  /*0b00*/  STG.E desc[UR8][R2.64+0xbfd0], R13 ;  /* 0x00bfd00d02007986 */ /* 0x000fe2000c101908 */
[----:B------:R-:W-:Y:S01]  /*0b10*/  FMUL R15, R7, R4 ;  /* 0x00000004070f7220 */ /* 0x000fe20000400000 */
[-C--:B------:R-:W-:Y:S02]  /*0b20*/  FFMA R25, R25, R5.reuse, R16 ;  /* 0x0000000519197223 */ /* 0x080fe40000000010 */
[----:B------:R-:W-:Y:S01]  /*0b30*/  STG.E desc[UR8][R2.64+0xffc0], R29 ;  /* 0x00ffc01d02007986 */ /* 0x000fe2000c101908 */
[----:B------:R-:W-:Y:S01]  /*0b40*/  FMUL R7, R7, R0 ;  /* 0x0000000007077220 */ /* 0x000fe20000400000 */
[-C--:B------:R-:W-:Y:S02]  /*0b50*/  FFMA R15, R34, R5.reuse, R15 ;  /* 0x00000005220f7223 */ /* 0x080fe4000000000f */
[----:B------:R-:W-:Y:S01]  /*0b60*/  STG.E desc[UR8][R2.64+0x13fb0], R25 ;  /* 0x013fb01902007986 */ /* 0x000fe2000c101908 */
[----:B------:R-:W-:-:S03]  /*0b70*/  FFMA R7, R22, R5, R7 ;  /* 0x0000000516077223 */ /* 0x000fc60000000007 */
[----:B------:R-:W-:Y:S04]  /*0b80*/  STG.E desc[UR8][R2.64+0x17fa0], R15 ;  /* 0x017fa00f02007986 */ /* 0x000fe8000c101908 */
[----:B------:R-:W-:Y:S01]  /*0b90*/  STG.E desc[UR8][R2.64+0x1bf90], R7 ;  /* 0x01bf900702007986 */ /* 0x000fe2000c101908 */
[----:B------:R-:W-:Y:S05]  /*0ba0*/  EXIT ;  /* 0x000000000000794d */ /* 0x000fea0003800000 */
.L_x_1:
[----:B------:R-:W-:-:S00]  /*0bb0*/  BRA `(.L_x_1) ;  /* 0xfffffffc00fc7947 */ /* 0x000fc0000383ffff */
[----:B------:R-:W-:-:S00]  /*0bc0*/  NOP ;  /* 0x0000000000007918 */ /* 0x000fc00000000000 */
        /* <DEDUP_REMOVED lines=11> */
.L_x_2:


//--------------------- .nv.shared._Z11blockTile1DiiiPfS_S_ii --------------------------
	.section	.nv.shared._Z11blockTile1DiiiPfS_S_ii,"aw",@nobits
	.sectionflags	@""
	.align	4
.nv.shared._Z11blockTile1DiiiPfS_S_ii:
	.zero		5120


//--------------------- .nv.shared.reserved.0     --------------------------
	.section	.nv.shared.reserved.0,"aw",@nobits
	.weak		__nv_reservedSMEM_offset_0_alias
	.size		__nv_reservedSMEM_offset_0_alias, 0, 64
	.other		__nv_reservedSMEM_offset_0_alias,@"STO_CUDA_RESERVED_SHARED STV_DEFAULT"
__nv_reservedSMEM_offset_0_alias:
	.zero		0
	.zero		64


//--------------------- .nv.constant0._Z11blockTile1DiiiPfS_S_ii --------------------------
	.section	.nv.constant0._Z11blockTile1DiiiPfS_S_ii,"a",@progbits
	.sectionflags	@""
	.align	4
.nv.constant0._Z11blockTile1DiiiPfS_S_ii:
	.zero		944


//--------------------- SYMBOLS --------------------------

	.type		.nv.reservedSmem.offset0,@object
	.size		.nv.reservedSmem.offset0,0x4
	.type		.nv.reservedSmem.cap,@object
	.size		.nv.reservedSmem.cap,0x4
